	.headerflags	@"EF_CUDA_TEXMODE_UNIFIED EF_CUDA_64BIT_ADDRESS EF_CUDA_ACCELERATORS EF_CUDA_SM90 EF_CUDA_VIRTUAL_SM(EF_CUDA_SM90)"
	.elftype	@"ET_EXEC"


//--------------------- .nv.info                  --------------------------
	.section	.nv.info,"",@"SHT_CUDA_INFO"
	.align	4


	//----- nvinfo : EIATTR_REGCOUNT
	.align		4
        /*0000*/ 	.byte	0x04, 0x2f
        /*0002*/ 	.short	(.L_1 - .L_0)
	.align		4
.L_0:
        /*0004*/ 	.word	index@(triton_poi_fused_relu_threshold_backward_1)
        /*0008*/ 	.word	0x0000000e


	//----- nvinfo : EIATTR_MIN_STACK_SIZE
	.align		4
.L_1:
        /*000c*/ 	.byte	0x04, 0x12
        /*000e*/ 	.short	(.L_3 - .L_2)
	.align		4
.L_2:
        /*0010*/ 	.word	index@(triton_poi_fused_relu_threshold_backward_1)
        /*0014*/ 	.word	0x00000000


	//----- nvinfo : EIATTR_FRAME_SIZE
	.align		4
.L_3:
        /*0018*/ 	.byte	0x04, 0x11
        /*001a*/ 	.short	(.L_5 - .L_4)
	.align		4
.L_4:
        /*001c*/ 	.word	index@(triton_poi_fused_relu_threshold_backward_1)
        /*0020*/ 	.word	0x00000000


	//----- nvinfo : EIATTR_MIN_STACK_SIZE
	.align		4
.L_5:
        /*0024*/ 	.byte	0x04, 0x12
        /*0026*/ 	.short	(.L_7 - .L_6)
	.align		4
.L_6:
        /*0028*/ 	.word	index@(triton_poi_fused_relu_threshold_backward_1)
        /*002c*/ 	.word	0x00000000
.L_7:


//--------------------- .nv.info.triton_poi_fused_relu_threshold_backward_1 --------------------------
	.section	.nv.info.triton_poi_fused_relu_threshold_backward_1,"",@"SHT_CUDA_INFO"
	.sectionflags	@""
	.align	4


	//----- nvinfo : EIATTR_CUDA_API_VERSION
	.align		4
        /*0000*/ 	.byte	0x04, 0x37
        /*0002*/ 	.short	(.L_9 - .L_8)
.L_8:
        /*0004*/ 	.word	0x0000007c


	//----- nvinfo : EIATTR_KPARAM_INFO
	.align		4
.L_9:
        /*0008*/ 	.byte	0x04, 0x17
        /*000a*/ 	.short	(.L_11 - .L_10)
.L_10:
        /*000c*/ 	.word	0x00000000
        /*0010*/ 	.short	0x0003
        /*0012*/ 	.short	0x0018
        /*0014*/ 	.byte	0x00, 0xf0, 0x11, 0x00


	//----- nvinfo : EIATTR_KPARAM_INFO
	.align		4
.L_11:
        /*0018*/ 	.byte	0x04, 0x17
        /*001a*/ 	.short	(.L_13 - .L_12)
.L_12:
        /*001c*/ 	.word	0x00000000
        /*0020*/ 	.short	0x0002
        /*0022*/ 	.short	0x0010
        /*0024*/ 	.byte	0x00, 0xf4, 0x21, 0x00


	//----- nvinfo : EIATTR_KPARAM_INFO
	.align		4
.L_13:
        /*0028*/ 	.byte	0x04, 0x17
        /*002a*/ 	.short	(.L_15 - .L_14)
.L_14:
        /*002c*/ 	.word	0x00000000
        /*0030*/ 	.short	0x0001
        /*0032*/ 	.short	0x0008
        /*0034*/ 	.byte	0x00, 0xf4, 0x21, 0x00


	//----- nvinfo : EIATTR_KPARAM_INFO
	.align		4
.L_15:
        /*0038*/ 	.byte	0x04, 0x17
        /*003a*/ 	.short	(.L_17 - .L_16)
.L_16:
        /*003c*/ 	.word	0x00000000
        /*0040*/ 	.short	0x0000
        /*0042*/ 	.short	0x0000
        /*0044*/ 	.byte	0x00, 0xf4, 0x21, 0x00


	//----- nvinfo : EIATTR_SPARSE_MMA_MASK
	.align		4
.L_17:
        /*0048*/ 	.byte	0x03, 0x50
        /*004a*/ 	.short	0x0000


	//----- nvinfo : EIATTR_MAXREG_COUNT
	.align		4
        /*004c*/ 	.byte	0x03, 0x1b
        /*004e*/ 	.short	0x00ff


	//----- nvinfo : EIATTR_EXIT_INSTR_OFFSETS
	.align		4
        /*0050*/ 	.byte	0x04, 0x1c
        /*0052*/ 	.short	(.L_19 - .L_18)


	//   ....[0]....
.L_18:
        /*0054*/ 	.word	0x00000240


	//   ....[1]....
        /*0058*/ 	.word	0x00000260


	//----- nvinfo : EIATTR_REQNTID
	.align		4
.L_19:
        /*005c*/ 	.byte	0x04, 0x10
        /*005e*/ 	.short	(.L_21 - .L_20)
.L_20:
        /*0060*/ 	.word	0x00000020
        /*0064*/ 	.word	0x00000001
        /*0068*/ 	.word	0x00000001


	//----- nvinfo : EIATTR_CBANK_PARAM_SIZE
	.align		4
.L_21:
        /*006c*/ 	.byte	0x03, 0x19
        /*006e*/ 	.short	0x001c


	//----- nvinfo : EIATTR_PARAM_CBANK
	.align		4
        /*0070*/ 	.byte	0x04, 0x0a
        /*0072*/ 	.short	(.L_23 - .L_22)
	.align		4
.L_22:
        /*0074*/ 	.word	index@(.nv.constant0.triton_poi_fused_relu_threshold_backward_1)
        /*0078*/ 	.short	0x0210
        /*007a*/ 	.short	0x001c


	//----- nvinfo : EIATTR_SW_WAR
	.align		4
.L_23:
        /*007c*/ 	.byte	0x04, 0x36
        /*007e*/ 	.short	(.L_25 - .L_24)
.L_24:
        /*0080*/ 	.word	0x00000008
.L_25:


//--------------------- .nv.callgraph             --------------------------
	.section	.nv.callgraph,"",@"SHT_CUDA_CALLGRAPH"
	.align	4
	.sectionentsize	8
	.align		4
        /*0000*/ 	.word	0x00000000
	.align		4
        /*0004*/ 	.word	0xffffffff
	.align		4
        /*0008*/ 	.word	0x00000000
	.align		4
        /*000c*/ 	.word	0xfffffffe
	.align		4
        /*0010*/ 	.word	0x00000000
	.align		4
        /*0014*/ 	.word	0xfffffffd
	.align		4
        /*0018*/ 	.word	0x00000000
	.align		4
        /*001c*/ 	.word	0xfffffffc


//--------------------- .text.triton_poi_fused_relu_threshold_backward_1 --------------------------
	.section	.text.triton_poi_fused_relu_threshold_backward_1,"ax",@progbits
	.align	128
        .global         triton_poi_fused_relu_threshold_backward_1
        .type           triton_poi_fused_relu_threshold_backward_1,@function
        .size           triton_poi_fused_relu_threshold_backward_1,(.L_x_1 - triton_poi_fused_relu_threshold_backward_1)
        .other          triton_poi_fused_relu_threshold_backward_1,@"STO_CUDA_ENTRY STV_DEFAULT"
triton_poi_fused_relu_threshold_backward_1:
.text.triton_poi_fused_relu_threshold_backward_1:
[----:B------:R-:W0:Y:S02]  /*0000*/  LDC R1, c[0x0][0x28] ;  /* 0x00000a00ff017b82 */ /* 0x000e240000000800 */
[----:B------:R-:W1:Y:S01]  /*0010*/  S2R R0, SR_TID.X ;  /* 0x0000000000007919 */ /* 0x000e620000002100 */
[----:B------:R-:W2:Y:S01]  /*0020*/  LDC.64 R4, c[0x0][0x218] ;  /* 0x00008600ff047b82 */ /* 0x000ea20000000a00 */
[----:B------:R-:W-:Y:S01]  /*0030*/  CS2R R10, SRZ ;  /* 0x00000000000a7805 */ /* 0x000fe2000001ff00 */
[----:B------:R-:W-:Y:S01]  /*0040*/  ULDC.64 UR4, c[0x0][0x208] ;  /* 0x0000820000047ab9 */ /* 0x000fe20000000a00 */
[----:B------:R-:W3:Y:S01]  /*0050*/  S2R R7, SR_CTAID.X ;  /* 0x0000000000077919 */ /* 0x000ee20000002500 */
[----:B------:R-:W-:-:S04]  /*0060*/  ULDC.64 UR6, c[0x0][0x220] ;  /* 0x0000880000067ab9 */ /* 0x000fc80000000a00 */
[----:B------:R-:W4:Y:S01]  /*0070*/  LDC.64 R2, c[0x0][0x210] ;  /* 0x00008400ff027b82 */ /* 0x000f220000000a00 */
[----:B-1----:R-:W-:Y:S01]  /*0080*/  IMAD.SHL.U32 R0, R0, 0x2, RZ ;  /* 0x0000000200007824 */ /* 0x002fe200078e00ff */
[----:B---3--:R-:W-:-:S04]  /*0090*/  SHF.R.S32.HI R6, RZ, 0x19, R7 ;  /* 0x00000019ff067819 */ /* 0x008fc80000011407 */
[----:B------:R-:W-:-:S05]  /*00a0*/  LOP3.LUT R0, R0, 0x3e, RZ, 0xc0, !PT ;  /* 0x0000003e00007812 */ /* 0x000fca00078ec0ff */
[----:B------:R-:W-:Y:S01]  /*00b0*/  IMAD R7, R7, 0x40, R0 ;  /* 0x0000004007077824 */ /* 0x000fe200078e0200 */
[----:B------:R-:W-:-:S03]  /*00c0*/  SGXT R0, R6, 0x1 ;  /* 0x000000010600781a */ /* 0x000fc60000000200 */
[C---:B----4-:R-:W-:Y:S01]  /*00d0*/  IMAD.WIDE R2, R7.reuse, 0x4, R2 ;  /* 0x0000000407027825 */ /* 0x050fe200078e0202 */
[----:B------:R-:W-:Y:S02]  /*00e0*/  LEA.HI R0, R0, R7, RZ, 0x2 ;  /* 0x0000000700007211 */ /* 0x000fe400078f10ff */
[----:B------:R-:W-:Y:S02]  /*00f0*/  ISETP.GE.AND P0, PT, R7, 0x40, PT ;  /* 0x000000400700780c */ /* 0x000fe40003f06270 */
[----:B------:R-:W-:-:S05]  /*0100*/  LOP3.LUT R0, R0, 0xfffffffc, RZ, 0xc0, !PT ;  /* 0xfffffffc00007812 */ /* 0x000fca00078ec0ff */
[----:B------:R-:W-:-:S04]  /*0110*/  IMAD.IADD R9, R7, 0x1, -R0 ;  /* 0x0000000107097824 */ /* 0x000fc800078e0a00 */
[----:B--2---:R-:W-:Y:S01]  /*0120*/  IMAD.WIDE R4, R9, 0x4, R4 ;  /* 0x0000000409047825 */ /* 0x004fe200078e0204 */
[----:B------:R-:W-:-:S04]  /*0130*/  CS2R R8, SRZ ;  /* 0x0000000000087805 */ /* 0x000fc8000001ff00 */
[----:B------:R-:W2:Y:S04]  /*0140*/  @!P0 LDG.E.EL.64 R10, desc[UR4][R4.64] ;  /* 0x00000004040a8981 */ /* 0x000ea8000c2e1b00 */
[----:B------:R-:W2:Y:S02]  /*0150*/  @!P0 LDG.E.64 R8, desc[UR4][R2.64] ;  /* 0x0000000402088981 */ /* 0x000ea4000c1e1b00 */
[----:B--2---:R-:W-:Y:S01]  /*0160*/  FSETP.GEU.AND P2, PT, R8, -R10, PT ;  /* 0x8000000a0800720b */ /* 0x004fe20003f4e000 */
[----:B------:R-:W-:Y:S01]  /*0170*/  FADD R8, R10, R8 ;  /* 0x000000080a087221 */ /* 0x000fe20000000000 */
[----:B------:R-:W-:Y:S01]  /*0180*/  FADD R0, R11, R9 ;  /* 0x000000090b007221 */ /* 0x000fe20000000000 */
[----:B------:R-:W-:-:S03]  /*0190*/  FSETP.GEU.AND P1, PT, R9, -R11, PT ;  /* 0x8000000b0900720b */ /* 0x000fc60003f2e000 */
[----:B------:R-:W-:Y:S02]  /*01a0*/  FSEL R8, R8, RZ, P2 ;  /* 0x000000ff08087208 */ /* 0x000fe40001000000 */
[----:B------:R-:W-:Y:S02]  /*01b0*/  FSEL R9, R0, RZ, P1 ;  /* 0x000000ff00097208 */ /* 0x000fe40000800000 */
[----:B------:R-:W-:Y:S02]  /*01c0*/  FSETP.GTU.AND P3, PT, R8, RZ, PT ;  /* 0x000000ff0800720b */ /* 0x000fe40003f6c000 */
[----:B------:R-:W-:Y:S02]  /*01d0*/  FSETP.GTU.AND P2, PT, R9, RZ, PT ;  /* 0x000000ff0900720b */ /* 0x000fe40003f4c000 */
[----:B------:R-:W-:Y:S02]  /*01e0*/  IADD3 R6, P1, R7, UR6, RZ ;  /* 0x0000000607067c10 */ /* 0x000fe4000ff3e0ff */
[----:B------:R-:W-:-:S02]  /*01f0*/  SEL R0, RZ, 0x1, P3 ;  /* 0x00000001ff007807 */ /* 0x000fc40001800000 */
[----:B------:R-:W-:Y:S01]  /*0200*/  SEL R5, RZ, 0x100, P2 ;  /* 0x00000100ff057807 */ /* 0x000fe20001000000 */
[----:B------:R1:W-:Y:S01]  /*0210*/  @!P0 STG.E.64 desc[UR4][R2.64], R8 ;  /* 0x0000000802008986 */ /* 0x0003e2000c101b04 */
[----:B------:R-:W-:-:S03]  /*0220*/  LEA.HI.X.SX32 R7, R7, UR7, 0x1, P1 ;  /* 0x0000000707077c11 */ /* 0x000fc600088f0eff */
[----:B------:R-:W-:Y:S01]  /*0230*/  IMAD.IADD R5, R0, 0x1, R5 ;  /* 0x0000000100057824 */ /* 0x000fe200078e0205 */
[----:B------:R-:W-:Y:S06]  /*0240*/  @P0 EXIT ;  /* 0x000000000000094d */ /* 0x000fec0003800000 */
[----:B------:R-:W-:Y:S01]  /*0250*/  STG.E.U16 desc[UR4][R6.64], R5 ;  /* 0x0000000506007986 */ /* 0x000fe2000c101504 */
[----:B------:R-:W-:Y:S05]  /*0260*/  EXIT ;  /* 0x000000000000794d */ /* 0x000fea0003800000 */
.L_x_0:
[----:B------:R-:W-:-:S00]  /*0270*/  BRA `(.L_x_0) ;  /* 0xfffffffc00fc7947 */ /* 0x000fc0000383ffff */
[----:B------:R-:W-:-:S00]  /*0280*/  NOP ;  /* 0x0000000000007918 */ /* 0x000fc00000000000 */
[----:B------:R-:W-:-:S00]  /*0290*/  NOP ;  /* 0x0000000000007918 */ /* 0x000fc00000000000 */
[----:B------:R-:W-:-:S00]  /*02a0*/  NOP ;  /* 0x0000000000007918 */ /* 0x000fc00000000000 */
[----:B------:R-:W-:-:S00]  /*02b0*/  NOP ;  /* 0x0000000000007918 */ /* 0x000fc00000000000 */
[----:B------:R-:W-:-:S00]  /*02c0*/  NOP ;  /* 0x0000000000007918 */ /* 0x000fc00000000000 */
[----:B------:R-:W-:-:S00]  /*02d0*/  NOP ;  /* 0x0000000000007918 */ /* 0x000fc00000000000 */
[----:B------:R-:W-:-:S00]  /*02e0*/  NOP ;  /* 0x0000000000007918 */ /* 0x000fc00000000000 */
[----:B------:R-:W-:-:S00]  /*02f0*/  NOP ;  /* 0x0000000000007918 */ /* 0x000fc00000000000 */
.L_x_1:


//--------------------- .nv.constant0.triton_poi_fused_relu_threshold_backward_1 --------------------------
	.section	.nv.constant0.triton_poi_fused_relu_threshold_backward_1,"a",@progbits
	.sectionflags	@""
	.align	4
.nv.constant0.triton_poi_fused_relu_threshold_backward_1:
	.zero		556
